//
// Generated by NVIDIA NVVM Compiler
//
// Compiler Build ID: CL-36424714
// Cuda compilation tools, release 13.0, V13.0.88
// Based on NVVM 20.0.0
//

.version 9.0
.target sm_100
.address_size 64

	// .globl	_ZN9myKernels5naiveEPfS0_S0_iii

.visible .entry _ZN9myKernels5naiveEPfS0_S0_iii(
	.param .u64 .ptr .align 1 _ZN9myKernels5naiveEPfS0_S0_iii_param_0,
	.param .u64 .ptr .align 1 _ZN9myKernels5naiveEPfS0_S0_iii_param_1,
	.param .u64 .ptr .align 1 _ZN9myKernels5naiveEPfS0_S0_iii_param_2,
	.param .u32 _ZN9myKernels5naiveEPfS0_S0_iii_param_3,
	.param .u32 _ZN9myKernels5naiveEPfS0_S0_iii_param_4,
	.param .u32 _ZN9myKernels5naiveEPfS0_S0_iii_param_5
)
{
	.reg .pred 	%p<13>;
	.reg .b32 	%r<41>;
	.reg .b32 	%f<68>;
	.reg .b64 	%rd<53>;

	ld.param.u64 	%rd7, [_ZN9myKernels5naiveEPfS0_S0_iii_param_0];
	ld.param.u64 	%rd8, [_ZN9myKernels5naiveEPfS0_S0_iii_param_1];
	ld.param.u64 	%rd6, [_ZN9myKernels5naiveEPfS0_S0_iii_param_2];
	ld.param.u32 	%r20, [_ZN9myKernels5naiveEPfS0_S0_iii_param_3];
	ld.param.u32 	%r18, [_ZN9myKernels5naiveEPfS0_S0_iii_param_4];
	ld.param.u32 	%r19, [_ZN9myKernels5naiveEPfS0_S0_iii_param_5];
	cvta.to.global.u64 	%rd1, %rd8;
	cvta.to.global.u64 	%rd2, %rd7;
	mov.u32 	%r21, %ctaid.y;
	mov.u32 	%r22, %ntid.y;
	mov.u32 	%r23, %tid.y;
	mad.lo.s32 	%r1, %r21, %r22, %r23;
	mov.u32 	%r24, %ctaid.x;
	mov.u32 	%r25, %ntid.x;
	mov.u32 	%r26, %tid.x;
	mad.lo.s32 	%r2, %r24, %r25, %r26;
	setp.ge.s32 	%p1, %r1, %r20;
	setp.ge.s32 	%p2, %r2, %r19;
	or.pred  	%p3, %p1, %p2;
	@%p3 bra 	$L__BB0_14;
	setp.lt.s32 	%p4, %r18, 1;
	mov.f32 	%f67, 0f00000000;
	@%p4 bra 	$L__BB0_13;
	mul.lo.s32 	%r3, %r18, %r1;
	and.b32  	%r4, %r18, 7;
	setp.lt.u32 	%p5, %r18, 8;
	mov.f32 	%f67, 0f00000000;
	mov.b32 	%r39, 0;
	@%p5 bra 	$L__BB0_5;
	and.b32  	%r39, %r18, 2147483640;
	neg.s32 	%r37, %r39;
	shl.b32 	%r7, %r19, 3;
	mul.wide.u32 	%rd9, %r3, 4;
	add.s64 	%rd10, %rd9, %rd2;
	add.s64 	%rd52, %rd10, 16;
	mov.f32 	%f67, 0f00000000;
	mul.wide.s32 	%rd13, %r19, 4;
	mov.u32 	%r36, %r2;
$L__BB0_4:
	.pragma "nounroll";
	ld.global.f32 	%f17, [%rd52+-16];
	mul.wide.s32 	%rd11, %r36, 4;
	add.s64 	%rd12, %rd1, %rd11;
	ld.global.f32 	%f18, [%rd12];
	fma.rn.f32 	%f19, %f17, %f18, %f67;
	ld.global.f32 	%f20, [%rd52+-12];
	add.s64 	%rd14, %rd12, %rd13;
	ld.global.f32 	%f21, [%rd14];
	fma.rn.f32 	%f22, %f20, %f21, %f19;
	ld.global.f32 	%f23, [%rd52+-8];
	add.s64 	%rd15, %rd14, %rd13;
	ld.global.f32 	%f24, [%rd15];
	fma.rn.f32 	%f25, %f23, %f24, %f22;
	ld.global.f32 	%f26, [%rd52+-4];
	add.s64 	%rd16, %rd15, %rd13;
	ld.global.f32 	%f27, [%rd16];
	fma.rn.f32 	%f28, %f26, %f27, %f25;
	ld.global.f32 	%f29, [%rd52];
	add.s64 	%rd17, %rd16, %rd13;
	ld.global.f32 	%f30, [%rd17];
	fma.rn.f32 	%f31, %f29, %f30, %f28;
	ld.global.f32 	%f32, [%rd52+4];
	add.s64 	%rd18, %rd17, %rd13;
	ld.global.f32 	%f33, [%rd18];
	fma.rn.f32 	%f34, %f32, %f33, %f31;
	ld.global.f32 	%f35, [%rd52+8];
	add.s64 	%rd19, %rd18, %rd13;
	ld.global.f32 	%f36, [%rd19];
	fma.rn.f32 	%f37, %f35, %f36, %f34;
	ld.global.f32 	%f38, [%rd52+12];
	add.s64 	%rd20, %rd19, %rd13;
	ld.global.f32 	%f39, [%rd20];
	fma.rn.f32 	%f67, %f38, %f39, %f37;
	add.s32 	%r37, %r37, 8;
	add.s32 	%r36, %r36, %r7;
	add.s64 	%rd52, %rd52, 32;
	setp.ne.s32 	%p6, %r37, 0;
	@%p6 bra 	$L__BB0_4;
$L__BB0_5:
	setp.eq.s32 	%p7, %r4, 0;
	@%p7 bra 	$L__BB0_13;
	and.b32  	%r13, %r18, 3;
	setp.lt.u32 	%p8, %r4, 4;
	@%p8 bra 	$L__BB0_8;
	add.s32 	%r28, %r39, %r3;
	mul.wide.u32 	%rd21, %r28, 4;
	add.s64 	%rd22, %rd2, %rd21;
	ld.global.f32 	%f41, [%rd22];
	mad.lo.s32 	%r29, %r39, %r19, %r2;
	mul.wide.s32 	%rd23, %r29, 4;
	add.s64 	%rd24, %rd1, %rd23;
	ld.global.f32 	%f42, [%rd24];
	fma.rn.f32 	%f43, %f41, %f42, %f67;
	cvt.u64.u32 	%rd25, %r3;
	cvt.u64.u32 	%rd26, %r39;
	add.s64 	%rd27, %rd26, %rd25;
	shl.b64 	%rd28, %rd27, 2;
	add.s64 	%rd29, %rd2, %rd28;
	ld.global.f32 	%f44, [%rd29+4];
	mul.wide.s32 	%rd30, %r19, 4;
	add.s64 	%rd31, %rd24, %rd30;
	ld.global.f32 	%f45, [%rd31];
	fma.rn.f32 	%f46, %f44, %f45, %f43;
	ld.global.f32 	%f47, [%rd29+8];
	add.s64 	%rd32, %rd31, %rd30;
	ld.global.f32 	%f48, [%rd32];
	fma.rn.f32 	%f49, %f47, %f48, %f46;
	ld.global.f32 	%f50, [%rd29+12];
	add.s64 	%rd33, %rd32, %rd30;
	ld.global.f32 	%f51, [%rd33];
	fma.rn.f32 	%f67, %f50, %f51, %f49;
	add.s32 	%r39, %r39, 4;
$L__BB0_8:
	setp.eq.s32 	%p9, %r13, 0;
	@%p9 bra 	$L__BB0_13;
	setp.eq.s32 	%p10, %r13, 1;
	@%p10 bra 	$L__BB0_11;
	add.s32 	%r30, %r39, %r3;
	mul.wide.u32 	%rd34, %r30, 4;
	add.s64 	%rd35, %rd2, %rd34;
	ld.global.f32 	%f53, [%rd35];
	mad.lo.s32 	%r31, %r39, %r19, %r2;
	mul.wide.s32 	%rd36, %r31, 4;
	add.s64 	%rd37, %rd1, %rd36;
	ld.global.f32 	%f54, [%rd37];
	fma.rn.f32 	%f55, %f53, %f54, %f67;
	cvt.u64.u32 	%rd38, %r3;
	cvt.u64.u32 	%rd39, %r39;
	add.s64 	%rd40, %rd39, %rd38;
	shl.b64 	%rd41, %rd40, 2;
	add.s64 	%rd42, %rd2, %rd41;
	ld.global.f32 	%f56, [%rd42+4];
	mul.wide.s32 	%rd43, %r19, 4;
	add.s64 	%rd44, %rd37, %rd43;
	ld.global.f32 	%f57, [%rd44];
	fma.rn.f32 	%f67, %f56, %f57, %f55;
	add.s32 	%r39, %r39, 2;
$L__BB0_11:
	and.b32  	%r32, %r18, 1;
	setp.eq.b32 	%p11, %r32, 1;
	not.pred 	%p12, %p11;
	@%p12 bra 	$L__BB0_13;
	add.s32 	%r33, %r39, %r3;
	mul.wide.u32 	%rd45, %r33, 4;
	add.s64 	%rd46, %rd2, %rd45;
	ld.global.f32 	%f58, [%rd46];
	mad.lo.s32 	%r34, %r39, %r19, %r2;
	mul.wide.s32 	%rd47, %r34, 4;
	add.s64 	%rd48, %rd1, %rd47;
	ld.global.f32 	%f59, [%rd48];
	fma.rn.f32 	%f67, %f58, %f59, %f67;
$L__BB0_13:
	mad.lo.s32 	%r35, %r19, %r1, %r2;
	cvta.to.global.u64 	%rd49, %rd6;
	mul.wide.s32 	%rd50, %r35, 4;
	add.s64 	%rd51, %rd49, %rd50;
	st.global.f32 	[%rd51], %f67;
$L__BB0_14:
	ret;

}


// ===== COMPILED SASS (sm_100) =====

	.target	sm_100

	.elftype	@"ET_EXEC"


//--------------------- .note.nv.tkinfo           --------------------------
	.section	.note.nv.tkinfo,"",@"SHT_NOTE"
	.sectionflags	@"SHF_NOTE_NV_TKINFO"
	.tkinfo
        /*0018*/ 	.word	0x00000002
        /*0030*/ 	.string	""
        /*0030*/ 	.string	"ptxas"
        /*0030*/ 	.string	"Cuda compilation tools, release 13.0, V13.0.88"
        /*0030*/ 	.string	"Build cuda_13.0.r13.0/compiler.36424714_0"
        /*0030*/ 	.string	"-arch sm_100 -m 64 "



//--------------------- .note.nv.cuinfo           --------------------------
	.section	.note.nv.cuinfo,"",@"SHT_NOTE"
	.sectionflags	@"SHF_NOTE_NV_CUINFO"
        /*0018*/ 	.short	0x0002
        /*001a*/ 	.short	0x0064
        /*001c*/ 	.short	0x0082
	.zero		2


//--------------------- .nv.info                  --------------------------
	.section	.nv.info,"",@"SHT_CUDA_INFO"
	.align	4


	//----- nvinfo : EIATTR_REGCOUNT
	.align		4
        /*0000*/ 	.byte	0x04, 0x2f
        /*0002*/ 	.short	(.L_1 - .L_0)
	.align		4
.L_0:
        /*0004*/ 	.word	index@(_ZN9myKernels5naiveEPfS0_S0_iii)
        /*0008*/ 	.word	0x00000020


	//----- nvinfo : EIATTR_FRAME_SIZE
	.align		4
.L_1:
        /*000c*/ 	.byte	0x04, 0x11
        /*000e*/ 	.short	(.L_3 - .L_2)
	.align		4
.L_2:
        /*0010*/ 	.word	index@(_ZN9myKernels5naiveEPfS0_S0_iii)
        /*0014*/ 	.word	0x00000000


	//----- nvinfo : EIATTR_MIN_STACK_SIZE
	.align		4
.L_3:
        /*0018*/ 	.byte	0x04, 0x12
        /*001a*/ 	.short	(.L_5 - .L_4)
	.align		4
.L_4:
        /*001c*/ 	.word	index@(_ZN9myKernels5naiveEPfS0_S0_iii)
        /*0020*/ 	.word	0x00000000
.L_5:


//--------------------- .nv.compat                --------------------------
	.section	.nv.compat,"",@"SHT_CUDA_COMPAT_INFO"
	.align	4
        /*0000*/ 	.byte	0x02, 0x09, 0x00, 0x00, 0x02, 0x02, 0x01, 0x00, 0x02, 0x05, 0x05, 0x00, 0x03, 0x07, 0x01, 0x01
        /*0010*/ 	.byte	0x02, 0x03, 0x00, 0x00, 0x02, 0x06, 0x01, 0x00, 0x04, 0x0b, 0x08, 0x00, 0x09, 0x00, 0x00, 0x00
        /*0020*/ 	.byte	0x00, 0x00, 0x00, 0x00


//--------------------- .nv.info._ZN9myKernels5naiveEPfS0_S0_iii --------------------------
	.section	.nv.info._ZN9myKernels5naiveEPfS0_S0_iii,"",@"SHT_CUDA_INFO"
	.sectionflags	@""
	.align	4


	//----- nvinfo : EIATTR_CUDA_API_VERSION
	.align		4
        /*0000*/ 	.byte	0x04, 0x37
        /*0002*/ 	.short	(.L_7 - .L_6)
.L_6:
        /*0004*/ 	.word	0x00000082


	//----- nvinfo : EIATTR_KPARAM_INFO
	.align		4
.L_7:
        /*0008*/ 	.byte	0x04, 0x17
        /*000a*/ 	.short	(.L_9 - .L_8)
.L_8:
        /*000c*/ 	.word	0x00000000
        /*0010*/ 	.short	0x0005
        /*0012*/ 	.short	0x0020
        /*0014*/ 	.byte	0x00, 0xf0, 0x11, 0x00


	//----- nvinfo : EIATTR_KPARAM_INFO
	.align		4
.L_9:
        /*0018*/ 	.byte	0x04, 0x17
        /*001a*/ 	.short	(.L_11 - .L_10)
.L_10:
        /*001c*/ 	.word	0x00000000
        /*0020*/ 	.short	0x0004
        /*0022*/ 	.short	0x001c
        /*0024*/ 	.byte	0x00, 0xf0, 0x11, 0x00


	//----- nvinfo : EIATTR_KPARAM_INFO
	.align		4
.L_11:
        /*0028*/ 	.byte	0x04, 0x17
        /*002a*/ 	.short	(.L_13 - .L_12)
.L_12:
        /*002c*/ 	.word	0x00000000
        /*0030*/ 	.short	0x0003
        /*0032*/ 	.short	0x0018
        /*0034*/ 	.byte	0x00, 0xf0, 0x11, 0x00


	//----- nvinfo : EIATTR_KPARAM_INFO
	.align		4
.L_13:
        /*0038*/ 	.byte	0x04, 0x17
        /*003a*/ 	.short	(.L_15 - .L_14)
.L_14:
        /*003c*/ 	.word	0x00000000
        /*0040*/ 	.short	0x0002
        /*0042*/ 	.short	0x0010
        /*0044*/ 	.byte	0x00, 0xf5, 0x21, 0x00


	//----- nvinfo : EIATTR_KPARAM_INFO
	.align		4
.L_15:
        /*0048*/ 	.byte	0x04, 0x17
        /*004a*/ 	.short	(.L_17 - .L_16)
.L_16:
        /*004c*/ 	.word	0x00000000
        /*0050*/ 	.short	0x0001
        /*0052*/ 	.short	0x0008
        /*0054*/ 	.byte	0x00, 0xf5, 0x21, 0x00


	//----- nvinfo : EIATTR_KPARAM_INFO
	.align		4
.L_17:
        /*0058*/ 	.byte	0x04, 0x17
        /*005a*/ 	.short	(.L_19 - .L_18)
.L_18:
        /*005c*/ 	.word	0x00000000
        /*0060*/ 	.short	0x0000
        /*0062*/ 	.short	0x0000
        /*0064*/ 	.byte	0x00, 0xf5, 0x21, 0x00


	//----- nvinfo : EIATTR_SPARSE_MMA_MASK
	.align		4
.L_19:
        /*0068*/ 	.byte	0x03, 0x50
        /*006a*/ 	.short	0x0000


	//----- nvinfo : EIATTR_MAXREG_COUNT
	.align		4
        /*006c*/ 	.byte	0x03, 0x1b
        /*006e*/ 	.short	0x00ff


	//----- nvinfo : EIATTR_MERCURY_ISA_VERSION
	.align		4
        /*0070*/ 	.byte	0x03, 0x5f
        /*0072*/ 	.short	0x0101


	//----- nvinfo : EIATTR_VRC_CTA_INIT_COUNT
	.align		4
        /*0074*/ 	.byte	0x02, 0x4a
	.zero		1
	.zero		1


	//----- nvinfo : EIATTR_EXIT_INSTR_OFFSETS
	.align		4
        /*0078*/ 	.byte	0x04, 0x1c
        /*007a*/ 	.short	(.L_21 - .L_20)


	//   ....[0]....
.L_20:
        /*007c*/ 	.word	0x000000d0


	//   ....[1]....
        /*0080*/ 	.word	0x000008f0


	//----- nvinfo : EIATTR_CBANK_PARAM_SIZE
	.align		4
.L_21:
        /*0084*/ 	.byte	0x03, 0x19
        /*0086*/ 	.short	0x0024


	//----- nvinfo : EIATTR_PARAM_CBANK
	.align		4
        /*0088*/ 	.byte	0x04, 0x0a
        /*008a*/ 	.short	(.L_23 - .L_22)
	.align		4
.L_22:
        /*008c*/ 	.word	index@(.nv.constant0._ZN9myKernels5naiveEPfS0_S0_iii)
        /*0090*/ 	.short	0x0380
        /*0092*/ 	.short	0x0024


	//----- nvinfo : EIATTR_SW_WAR
	.align		4
.L_23:
        /*0094*/ 	.byte	0x04, 0x36
        /*0096*/ 	.short	(.L_25 - .L_24)
.L_24:
        /*0098*/ 	.word	0x00000008
.L_25:


//--------------------- .nv.callgraph             --------------------------
	.section	.nv.callgraph,"",@"SHT_CUDA_CALLGRAPH"
	.align	4
	.sectionentsize	8
	.align		4
        /*0000*/ 	.word	0x00000000
	.align		4
        /*0004*/ 	.word	0xffffffff
	.align		4
        /*0008*/ 	.word	0x00000000
	.align		4
        /*000c*/ 	.word	0xfffffffe
	.align		4
        /*0010*/ 	.word	0x00000000
	.align		4
        /*0014*/ 	.word	0xfffffffd
	.align		4
        /*0018*/ 	.word	0x00000000
	.align		4
        /*001c*/ 	.word	0xfffffffc


//--------------------- .text._ZN9myKernels5naiveEPfS0_S0_iii --------------------------
	.section	.text._ZN9myKernels5naiveEPfS0_S0_iii,"ax",@progbits
	.align	128
        .global         _ZN9myKernels5naiveEPfS0_S0_iii
        .type           _ZN9myKernels5naiveEPfS0_S0_iii,@function
        .size           _ZN9myKernels5naiveEPfS0_S0_iii,(.L_x_5 - _ZN9myKernels5naiveEPfS0_S0_iii)
        .other          _ZN9myKernels5naiveEPfS0_S0_iii,@"STO_CUDA_ENTRY STV_DEFAULT"
_ZN9myKernels5naiveEPfS0_S0_iii:
.text._ZN9myKernels5naiveEPfS0_S0_iii:
[----:B------:R-:W-:Y:S01]  /*0000*/  LDC R1, c[0x0][0x37c] ;  /* 0x0000df00ff017b82 */ /* 0x000fe20000000800 */
[----:B------:R-:W0:Y:S07]  /*0010*/  S2R R5, SR_TID.X ;  /* 0x0000000000057919 */ /* 0x000e2e0000002100 */
[----:B------:R-:W1:Y:S01]  /*0020*/  LDC R16, c[0x0][0x364] ;  /* 0x0000d900ff107b82 */ /* 0x000e620000000800 */
[----:B------:R-:W2:Y:S01]  /*0030*/  LDCU UR6, c[0x0][0x398] ;  /* 0x00007300ff0677ac */ /* 0x000ea20008000800 */
[----:B------:R-:W1:Y:S06]  /*0040*/  S2R R3, SR_TID.Y ;  /* 0x0000000000037919 */ /* 0x000e6c0000002200 */
[----:B------:R-:W0:Y:S08]  /*0050*/  S2UR UR5, SR_CTAID.X ;  /* 0x00000000000579c3 */ /* 0x000e300000002500 */
[----:B------:R-:W0:Y:S08]  /*0060*/  LDC R0, c[0x0][0x360] ;  /* 0x0000d800ff007b82 */ /* 0x000e300000000800 */
[----:B------:R-:W1:Y:S08]  /*0070*/  S2UR UR4, SR_CTAID.Y ;  /* 0x00000000000479c3 */ /* 0x000e700000002600 */
[----:B------:R-:W3:Y:S01]  /*0080*/  LDC R17, c[0x0][0x3a0] ;  /* 0x0000e800ff117b82 */ /* 0x000ee20000000800 */
[----:B0-----:R-:W-:-:S02]  /*0090*/  IMAD R0, R0, UR5, R5 ;  /* 0x0000000500007c24 */ /* 0x001fc4000f8e0205 */
[----:B-1----:R-:W-:-:S03]  /*00a0*/  IMAD R16, R16, UR4, R3 ;  /* 0x0000000410107c24 */ /* 0x002fc6000f8e0203 */
[----:B---3--:R-:W-:-:S04]  /*00b0*/  ISETP.GE.AND P0, PT, R0, R17, PT ;  /* 0x000000110000720c */ /* 0x008fc80003f06270 */
[----:B--2---:R-:W-:-:S13]  /*00c0*/  ISETP.GE.OR P0, PT, R16, UR6, P0 ;  /* 0x0000000610007c0c */ /* 0x004fda0008706670 */
[----:B------:R-:W-:Y:S05]  /*00d0*/  @P0 EXIT ;  /* 0x000000000000094d */ /* 0x000fea0003800000 */
[----:B------:R-:W0:Y:S01]  /*00e0*/  LDC R19, c[0x0][0x39c] ;  /* 0x0000e700ff137b82 */ /* 0x000e220000000800 */
[----:B------:R-:W1:Y:S01]  /*00f0*/  LDCU.64 UR4, c[0x0][0x358] ;  /* 0x00006b00ff0477ac */ /* 0x000e620008000a00 */
[----:B------:R-:W-:Y:S01]  /*0100*/  HFMA2 R24, -RZ, RZ, 0, 0 ;  /* 0x00000000ff187431 */ /* 0x000fe200000001ff */
[----:B0-----:R-:W-:-:S13]  /*0110*/  ISETP.GE.AND P0, PT, R19, 0x1, PT ;  /* 0x000000011300780c */ /* 0x001fda0003f06270 */
[----:B-1----:R-:W-:Y:S05]  /*0120*/  @!P0 BRA `(.L_x_0) ;  /* 0x0000000400e08947 */ /* 0x002fea0003800000 */
[C---:B------:R-:W-:Y:S01]  /*0130*/  ISETP.GE.U32.AND P1, PT, R19.reuse, 0x8, PT ;  /* 0x000000081300780c */ /* 0x040fe20003f26070 */
[----:B------:R-:W-:Y:S01]  /*0140*/  IMAD R20, R16, R19, RZ ;  /* 0x0000001310147224 */ /* 0x000fe200078e02ff */
[----:B------:R-:W-:Y:S02]  /*0150*/  LOP3.LUT R27, R19, 0x7, RZ, 0xc0, !PT ;  /* 0x00000007131b7812 */ /* 0x000fe400078ec0ff */
[----:B------:R-:W-:Y:S02]  /*0160*/  MOV R24, RZ ;  /* 0x000000ff00187202 */ /* 0x000fe40000000f00 */
[----:B------:R-:W-:Y:S02]  /*0170*/  ISETP.NE.AND P0, PT, R27, RZ, PT ;  /* 0x000000ff1b00720c */ /* 0x000fe40003f05270 */
[----:B------:R-:W-:-:S05]  /*0180*/  MOV R21, RZ ;  /* 0x000000ff00157202 */ /* 0x000fca0000000f00 */
[----:B------:R-:W-:Y:S06]  /*0190*/  @!P1 BRA `(.L_x_1) ;  /* 0x0000000000c49947 */ /* 0x000fec0003800000 */
[----:B------:R-:W0:Y:S01]  /*01a0*/  LDC.64 R2, c[0x0][0x380] ;  /* 0x0000e000ff027b82 */ /* 0x000e220000000a00 */
[----:B------:R-:W-:Y:S02]  /*01b0*/  LOP3.LUT R21, R19, 0x7ffffff8, RZ, 0xc0, !PT ;  /* 0x7ffffff813157812 */ /* 0x000fe400078ec0ff */
[----:B------:R-:W-:Y:S02]  /*01c0*/  MOV R24, RZ ;  /* 0x000000ff00187202 */ /* 0x000fe40000000f00 */
[----:B------:R-:W-:Y:S02]  /*01d0*/  MOV R18, R0 ;  /* 0x0000000000127202 */ /* 0x000fe40000000f00 */
[----:B------:R-:W-:Y:S01]  /*01e0*/  IADD3 R22, PT, PT, -R21, RZ, RZ ;  /* 0x000000ff15167210 */ /* 0x000fe20007ffe1ff */
[----:B0-----:R-:W-:-:S03]  /*01f0*/  IMAD.WIDE.U32 R2, R20, 0x4, R2 ;  /* 0x0000000414027825 */ /* 0x001fc600078e0002 */
[----:B------:R-:W-:-:S04]  /*0200*/  IADD3 R4, P1, PT, R2, 0x10, RZ ;  /* 0x0000001002047810 */ /* 0x000fc80007f3e0ff */
[----:B------:R-:W-:-:S09]  /*0210*/  IADD3.X R5, PT, PT, RZ, R3, RZ, P1, !PT ;  /* 0x00000003ff057210 */ /* 0x000fd20000ffe4ff */
.L_x_2:
[----:B------:R-:W0:Y:S01]  /*0220*/  LDC.64 R14, c[0x0][0x388] ;  /* 0x0000e200ff0e7b82 */ /* 0x000e220000000a00 */
[----:B------:R-:W-:Y:S02]  /*0230*/  MOV R2, R4 ;  /* 0x0000000400027202 */ /* 0x000fe40000000f00 */
[----:B------:R-:W-:-:S05]  /*0240*/  MOV R3, R5 ;  /* 0x0000000500037202 */ /* 0x000fca0000000f00 */
[----:B------:R-:W2:Y:S04]  /*0250*/  LDG.E R25, desc[UR4][R2.64+-0x10] ;  /* 0xfffff00402197981 */ /* 0x000ea8000c1e1900 */
[----:B------:R-:W3:Y:S04]  /*0260*/  LDG.E R23, desc[UR4][R2.64+-0xc] ;  /* 0xfffff40402177981 */ /* 0x000ee8000c1e1900 */
[----:B------:R-:W4:Y:S04]  /*0270*/  LDG.E R29, desc[UR4][R2.64+-0x8] ;  /* 0xfffff804021d7981 */ /* 0x000f28000c1e1900 */
[----:B------:R-:W5:Y:S01]  /*0280*/  LDG.E R28, desc[UR4][R2.64+-0x4] ;  /* 0xfffffc04021c7981 */ /* 0x000f62000c1e1900 */
[----:B0-----:R-:W-:-:S05]  /*0290*/  IMAD.WIDE R14, R18, 0x4, R14 ;  /* 0x00000004120e7825 */ /* 0x001fca00078e020e */
[----:B------:R0:W2:Y:S01]  /*02a0*/  LDG.E R26, desc[UR4][R14.64] ;  /* 0x000000040e1a7981 */ /* 0x0000a2000c1e1900 */
[----:B------:R-:W-:-:S04]  /*02b0*/  IMAD.WIDE R12, R17, 0x4, R14 ;  /* 0x00000004110c7825 */ /* 0x000fc800078e020e */
[C---:B------:R-:W-:Y:S02]  /*02c0*/  IMAD.WIDE R4, R17.reuse, 0x4, R12 ;  /* 0x0000000411047825 */ /* 0x040fe400078e020c */
[----:B------:R-:W3:Y:S02]  /*02d0*/  LDG.E R12, desc[UR4][R12.64] ;  /* 0x000000040c0c7981 */ /* 0x000ee4000c1e1900 */
[C---:B------:R-:W-:Y:S02]  /*02e0*/  IMAD.WIDE R8, R17.reuse, 0x4, R4 ;  /* 0x0000000411087825 */ /* 0x040fe400078e0204 */
[----:B------:R-:W4:Y:S02]  /*02f0*/  LDG.E R4, desc[UR4][R4.64] ;  /* 0x0000000404047981 */ /* 0x000f24000c1e1900 */
[C---:B------:R-:W-:Y:S02]  /*0300*/  IMAD.WIDE R6, R17.reuse, 0x4, R8 ;  /* 0x0000000411067825 */ /* 0x040fe400078e0208 */
[----:B------:R-:W5:Y:S02]  /*0310*/  LDG.E R8, desc[UR4][R8.64] ;  /* 0x0000000408087981 */ /* 0x000f64000c1e1900 */
[----:B------:R-:W-:-:S02]  /*0320*/  IMAD.WIDE R10, R17, 0x4, R6 ;  /* 0x00000004110a7825 */ /* 0x000fc400078e0206 */
[----:B------:R-:W5:Y:S04]  /*0330*/  LDG.E R5, desc[UR4][R2.64] ;  /* 0x0000000402057981 */ /* 0x000f68000c1e1900 */
[----:B------:R-:W5:Y:S01]  /*0340*/  LDG.E R6, desc[UR4][R6.64] ;  /* 0x0000000406067981 */ /* 0x000f62000c1e1900 */
[----:B0-----:R-:W-:-:S03]  /*0350*/  IMAD.WIDE R14, R17, 0x4, R10 ;  /* 0x00000004110e7825 */ /* 0x001fc600078e020a */
[----:B------:R-:W5:Y:S04]  /*0360*/  LDG.E R10, desc[UR4][R10.64] ;  /* 0x000000040a0a7981 */ /* 0x000f68000c1e1900 */
[----:B------:R-:W5:Y:S04]  /*0370*/  LDG.E R13, desc[UR4][R14.64] ;  /* 0x000000040e0d7981 */ /* 0x000f68000c1e1900 */
[----:B------:R-:W5:Y:S04]  /*0380*/  LDG.E R7, desc[UR4][R2.64+0x4] ;  /* 0x0000040402077981 */ /* 0x000f68000c1e1900 */
[----:B------:R-:W5:Y:S01]  /*0390*/  LDG.E R9, desc[UR4][R2.64+0xc] ;  /* 0x00000c0402097981 */ /* 0x000f62000c1e1900 */
[----:B--2---:R-:W-:Y:S01]  /*03a0*/  FFMA R26, R25, R26, R24 ;  /* 0x0000001a191a7223 */ /* 0x004fe20000000018 */
[----:B------:R-:W-:-:S02]  /*03b0*/  IMAD.WIDE R24, R17, 0x4, R14 ;  /* 0x0000000411187825 */ /* 0x000fc400078e020e */
[----:B------:R-:W2:Y:S04]  /*03c0*/  LDG.E R14, desc[UR4][R2.64+0x8] ;  /* 0x00000804020e7981 */ /* 0x000ea8000c1e1900 */
[----:B------:R-:W2:Y:S01]  /*03d0*/  LDG.E R24, desc[UR4][R24.64] ;  /* 0x0000000418187981 */ /* 0x000ea2000c1e1900 */
[----:B---3--:R-:W-:Y:S01]  /*03e0*/  FFMA R12, R23, R12, R26 ;  /* 0x0000000c170c7223 */ /* 0x008fe2000000001a */
[----:B------:R-:W-:-:S03]  /*03f0*/  IADD3 R22, PT, PT, R22, 0x8, RZ ;  /* 0x0000000816167810 */ /* 0x000fc60007ffe0ff */
[----:B----4-:R-:W-:Y:S01]  /*0400*/  FFMA R29, R29, R4, R12 ;  /* 0x000000041d1d7223 */ /* 0x010fe2000000000c */
[----:B------:R-:W-:-:S03]  /*0410*/  ISETP.NE.AND P1, PT, R22, RZ, PT ;  /* 0x000000ff1600720c */ /* 0x000fc60003f25270 */
[----:B-----5:R-:W-:Y:S01]  /*0420*/  FFMA R8, R28, R8, R29 ;  /* 0x000000081c087223 */ /* 0x020fe2000000001d */
[----:B------:R-:W-:-:S03]  /*0430*/  IADD3 R4, P2, PT, R2, 0x20, RZ ;  /* 0x0000002002047810 */ /* 0x000fc60007f5e0ff */
[----:B------:R-:W-:Y:S01]  /*0440*/  FFMA R6, R5, R6, R8 ;  /* 0x0000000605067223 */ /* 0x000fe20000000008 */
[----:B------:R-:W-:Y:S02]  /*0450*/  IADD3.X R5, PT, PT, RZ, R3, RZ, P2, !PT ;  /* 0x00000003ff057210 */ /* 0x000fe400017fe4ff */
[----:B------:R-:W-:Y:S01]  /*0460*/  LEA R18, R17, R18, 0x3 ;  /* 0x0000001211127211 */ /* 0x000fe200078e18ff */
[----:B------:R-:W-:-:S04]  /*0470*/  FFMA R7, R7, R10, R6 ;  /* 0x0000000a07077223 */ /* 0x000fc80000000006 */
[----:B--2---:R-:W-:-:S04]  /*0480*/  FFMA R14, R14, R13, R7 ;  /* 0x0000000d0e0e7223 */ /* 0x004fc80000000007 */
[----:B------:R-:W-:Y:S01]  /*0490*/  FFMA R24, R9, R24, R14 ;  /* 0x0000001809187223 */ /* 0x000fe2000000000e */
[----:B------:R-:W-:Y:S06]  /*04a0*/  @P1 BRA `(.L_x_2) ;  /* 0xfffffffc005c1947 */ /* 0x000fec000383ffff */
.L_x_1:
[----:B------:R-:W-:Y:S05]  /*04b0*/  @!P0 BRA `(.L_x_0) ;  /* 0x0000000000fc8947 */ /* 0x000fea0003800000 */
[----:B------:R-:W-:Y:S02]  /*04c0*/  ISETP.GE.U32.AND P1, PT, R27, 0x4, PT ;  /* 0x000000041b00780c */ /* 0x000fe40003f26070 */
[----:B------:R-:W-:-:S04]  /*04d0*/  LOP3.LUT R14, R19, 0x3, RZ, 0xc0, !PT ;  /* 0x00000003130e7812 */ /* 0x000fc800078ec0ff */
[----:B------:R-:W-:-:S07]  /*04e0*/  ISETP.NE.AND P0, PT, R14, RZ, PT ;  /* 0x000000ff0e00720c */ /* 0x000fce0003f05270 */
[----:B------:R-:W-:Y:S06]  /*04f0*/  @!P1 BRA `(.L_x_3) ;  /* 0x00000000006c9947 */ /* 0x000fec0003800000 */
[----:B------:R-:W0:Y:S01]  /*0500*/  LDC.64 R4, c[0x0][0x388] ;  /* 0x0000e200ff047b82 */ /* 0x000e220000000a00 */
[----:B------:R-:W1:Y:S01]  /*0510*/  LDCU.64 UR6, c[0x0][0x380] ;  /* 0x00007000ff0677ac */ /* 0x000e620008000a00 */
[----:B------:R-:W-:Y:S01]  /*0520*/  IMAD R7, R21, R17, R0 ;  /* 0x0000001115077224 */ /* 0x000fe200078e0200 */
[CC--:B------:R-:W-:Y:S02]  /*0530*/  IADD3 R3, PT, PT, R20.reuse, R21.reuse, RZ ;  /* 0x0000001514037210 */ /* 0x0c0fe40007ffe0ff */
[----:B------:R-:W-:-:S03]  /*0540*/  IADD3 R8, P1, PT, R20, R21, RZ ;  /* 0x0000001514087210 */ /* 0x000fc60007f3e0ff */
[----:B------:R-:W2:Y:S01]  /*0550*/  LDC.64 R12, c[0x0][0x380] ;  /* 0x0000e000ff0c7b82 */ /* 0x000ea20000000a00 */
[----:B0-----:R-:W-:-:S04]  /*0560*/  IMAD.WIDE R4, R7, 0x4, R4 ;  /* 0x0000000407047825 */ /* 0x001fc800078e0204 */
[----:B------:R-:W-:Y:S02]  /*0570*/  IMAD.WIDE R6, R17, 0x4, R4 ;  /* 0x0000000411067825 */ /* 0x000fe400078e0204 */
[----:B------:R-:W3:Y:S02]  /*0580*/  LDG.E R4, desc[UR4][R4.64] ;  /* 0x0000000404047981 */ /* 0x000ee4000c1e1900 */
[----:B--2---:R-:W-:Y:S01]  /*0590*/  IMAD.WIDE.U32 R12, R3, 0x4, R12 ;  /* 0x00000004030c7825 */ /* 0x004fe200078e000c */
[----:B------:R-:W-:Y:S02]  /*05a0*/  IADD3.X R3, PT, PT, RZ, RZ, RZ, P1, !PT ;  /* 0x000000ffff037210 */ /* 0x000fe40000ffe4ff */
[----:B-1----:R-:W-:-:S03]  /*05b0*/  LEA R2, P1, R8, UR6, 0x2 ;  /* 0x0000000608027c11 */ /* 0x002fc6000f8210ff */
[----:B------:R-:W3:Y:S01]  /*05c0*/  LDG.E R13, desc[UR4][R12.64] ;  /* 0x000000040c0d7981 */ /* 0x000ee2000c1e1900 */
[----:B------:R-:W-:Y:S01]  /*05d0*/  LEA.HI.X R3, R8, UR7, R3, 0x2, P1 ;  /* 0x0000000708037c11 */ /* 0x000fe200088f1403 */
[C---:B------:R-:W-:Y:S02]  /*05e0*/  IMAD.WIDE R8, R17.reuse, 0x4, R6 ;  /* 0x0000000411087825 */ /* 0x040fe400078e0206 */
[----:B------:R-:W2:Y:S04]  /*05f0*/  LDG.E R6, desc[UR4][R6.64] ;  /* 0x0000000406067981 */ /* 0x000ea8000c1e1900 */
[----:B------:R-:W2:Y:S01]  /*0600*/  LDG.E R15, desc[UR4][R2.64+0x4] ;  /* 0x00000404020f7981 */ /* 0x000ea2000c1e1900 */
[----:B------:R-:W-:-:S03]  /*0610*/  IMAD.WIDE R10, R17, 0x4, R8 ;  /* 0x00000004110a7825 */ /* 0x000fc600078e0208 */
[----:B------:R-:W4:Y:S04]  /*0620*/  LDG.E R22, desc[UR4][R8.64] ;  /* 0x0000000408167981 */ /* 0x000f28000c1e1900 */
[----:B------:R-:W4:Y:S04]  /*0630*/  LDG.E R18, desc[UR4][R2.64+0x8] ;  /* 0x0000080402127981 */ /* 0x000f28000c1e1900 */
[----:B------:R-:W5:Y:S04]  /*0640*/  LDG.E R26, desc[UR4][R2.64+0xc] ;  /* 0x00000c04021a7981 */ /* 0x000f68000c1e1900 */
[----:B------:R-:W5:Y:S01]  /*0650*/  LDG.E R10, desc[UR4][R10.64] ;  /* 0x000000040a0a7981 */ /* 0x000f62000c1e1900 */
[----:B------:R-:W-:Y:S01]  /*0660*/  IADD3 R21, PT, PT, R21, 0x4, RZ ;  /* 0x0000000415157810 */ /* 0x000fe20007ffe0ff */
[----:B---3--:R-:W-:-:S04]  /*0670*/  FFMA R24, R13, R4, R24 ;  /* 0x000000040d187223 */ /* 0x008fc80000000018 */
[----:B--2---:R-:W-:-:S04]  /*0680*/  FFMA R15, R15, R6, R24 ;  /* 0x000000060f0f7223 */ /* 0x004fc80000000018 */
[----:B----4-:R-:W-:-:S04]  /*0690*/  FFMA R15, R18, R22, R15 ;  /* 0x00000016120f7223 */ /* 0x010fc8000000000f */
[----:B-----5:R-:W-:-:S07]  /*06a0*/  FFMA R24, R26, R10, R15 ;  /* 0x0000000a1a187223 */ /* 0x020fce000000000f */
.L_x_3:
[----:B------:R-:W-:Y:S05]  /*06b0*/  @!P0 BRA `(.L_x_0) ;  /* 0x00000000007c8947 */ /* 0x000fea0003800000 */
[----:B------:R-:W-:Y:S01]  /*06c0*/  ISETP.NE.AND P1, PT, R14, 0x1, PT ;  /* 0x000000010e00780c */ /* 0x000fe20003f25270 */
[----:B------:R-:W0:Y:S01]  /*06d0*/  LDC.64 R10, c[0x0][0x380] ;  /* 0x0000e000ff0a7b82 */ /* 0x000e220000000a00 */
[----:B------:R-:W-:-:S04]  /*06e0*/  LOP3.LUT R19, R19, 0x1, RZ, 0xc0, !PT ;  /* 0x0000000113137812 */ /* 0x000fc800078ec0ff */
[----:B------:R-:W-:-:S03]  /*06f0*/  ISETP.NE.U32.AND P0, PT, R19, 0x1, PT ;  /* 0x000000011300780c */ /* 0x000fc60003f05070 */
[----:B------:R-:W1:Y:S04]  /*0700*/  LDC.64 R8, c[0x0][0x388] ;  /* 0x0000e200ff087b82 */ /* 0x000e680000000a00 */
[CC--:B------:R-:W-:Y:S02]  /*0710*/  @P1 IADD3 R13, PT, PT, R20.reuse, R21.reuse, RZ ;  /* 0x00000015140d1210 */ /* 0x0c0fe40007ffe0ff */
[----:B------:R-:W-:Y:S02]  /*0720*/  @P1 IADD3 R12, P2, PT, R20, R21, RZ ;  /* 0x00000015140c1210 */ /* 0x000fe40007f5e0ff */
[----:B------:R-:W2:Y:S02]  /*0730*/  @P1 LDC.64 R2, c[0x0][0x380] ;  /* 0x0000e000ff021b82 */ /* 0x000ea40000000a00 */
[----:B------:R-:W-:-:S06]  /*0740*/  @P1 IADD3.X R14, PT, PT, RZ, RZ, RZ, P2, !PT ;  /* 0x000000ffff0e1210 */ /* 0x000fcc00017fe4ff */
[----:B------:R-:W3:Y:S01]  /*0750*/  LDC.64 R4, c[0x0][0x380] ;  /* 0x0000e000ff047b82 */ /* 0x000ee20000000a00 */
[----:B0-----:R-:W-:-:S04]  /*0760*/  @P1 IMAD.WIDE.U32 R10, R13, 0x4, R10 ;  /* 0x000000040d0a1825 */ /* 0x001fc800078e000a */
[C---:B------:R-:W-:Y:S01]  /*0770*/  @P1 IMAD R13, R21.reuse, R17, R0 ;  /* 0x00000011150d1224 */ /* 0x040fe200078e0200 */
[----:B------:R-:W-:Y:S01]  /*0780*/  @P1 IADD3 R21, PT, PT, R21, 0x2, RZ ;  /* 0x0000000215151810 */ /* 0x000fe20007ffe0ff */
[----:B------:R-:W4:Y:S01]  /*0790*/  @P1 LDG.E R11, desc[UR4][R10.64] ;  /* 0x000000040a0b1981 */ /* 0x000f22000c1e1900 */
[----:B------:R-:W0:Y:S01]  /*07a0*/  LDC.64 R6, c[0x0][0x388] ;  /* 0x0000e200ff067b82 */ /* 0x000e220000000a00 */
[----:B-1----:R-:W-:Y:S01]  /*07b0*/  @P1 IMAD.WIDE R8, R13, 0x4, R8 ;  /* 0x000000040d081825 */ /* 0x002fe200078e0208 */
[----:B------:R-:W-:Y:S02]  /*07c0*/  @!P0 IADD3 R15, PT, PT, R20, R21, RZ ;  /* 0x00000015140f8210 */ /* 0x000fe40007ffe0ff */
[----:B--2---:R-:W-:Y:S01]  /*07d0*/  @P1 LEA R2, P2, R12, R2, 0x2 ;  /* 0x000000020c021211 */ /* 0x004fe200078410ff */
[----:B------:R-:W-:-:S03]  /*07e0*/  @!P0 IMAD R21, R21, R17, R0 ;  /* 0x0000001115158224 */ /* 0x000fc600078e0200 */
[----:B------:R-:W-:Y:S01]  /*07f0*/  @P1 LEA.HI.X R3, R12, R3, R14, 0x2, P2 ;  /* 0x000000030c031211 */ /* 0x000fe200010f140e */
[----:B------:R-:W-:Y:S01]  /*0800*/  @P1 IMAD.WIDE R12, R17, 0x4, R8 ;  /* 0x00000004110c1825 */ /* 0x000fe200078e0208 */
[----:B------:R-:W4:Y:S03]  /*0810*/  @P1 LDG.E R14, desc[UR4][R8.64] ;  /* 0x00000004080e1981 */ /* 0x000f26000c1e1900 */
[----:B---3--:R-:W-:Y:S01]  /*0820*/  @!P0 IMAD.WIDE.U32 R4, R15, 0x4, R4 ;  /* 0x000000040f048825 */ /* 0x008fe200078e0004 */
[----:B------:R-:W2:Y:S04]  /*0830*/  @P1 LDG.E R2, desc[UR4][R2.64+0x4] ;  /* 0x0000040402021981 */ /* 0x000ea8000c1e1900 */
[----:B------:R-:W2:Y:S01]  /*0840*/  @P1 LDG.E R12, desc[UR4][R12.64] ;  /* 0x000000040c0c1981 */ /* 0x000ea2000c1e1900 */
[----:B0-----:R-:W-:-:S03]  /*0850*/  @!P0 IMAD.WIDE R6, R21, 0x4, R6 ;  /* 0x0000000415068825 */ /* 0x001fc600078e0206 */
[----:B------:R-:W3:Y:S04]  /*0860*/  @!P0 LDG.E R5, desc[UR4][R4.64] ;  /* 0x0000000404058981 */ /* 0x000ee8000c1e1900 */
[----:B------:R-:W3:Y:S01]  /*0870*/  @!P0 LDG.E R6, desc[UR4][R6.64] ;  /* 0x0000000406068981 */ /* 0x000ee2000c1e1900 */
[----:B----4-:R-:W-:-:S04]  /*0880*/  @P1 FFMA R11, R11, R14, R24 ;  /* 0x0000000e0b0b1223 */ /* 0x010fc80000000018 */
[----:B--2---:R-:W-:-:S04]  /*0890*/  @P1 FFMA R24, R2, R12, R11 ;  /* 0x0000000c02181223 */ /* 0x004fc8000000000b */
[----:B---3--:R-:W-:-:S07]  /*08a0*/  @!P0 FFMA R24, R5, R6, R24 ;  /* 0x0000000605188223 */ /* 0x008fce0000000018 */
.L_x_0:
[----:B------:R-:W0:Y:S01]  /*08b0*/  LDC.64 R2, c[0x0][0x390] ;  /* 0x0000e400ff027b82 */ /* 0x000e220000000a00 */
[----:B------:R-:W-:-:S04]  /*08c0*/  IMAD R17, R16, R17, R0 ;  /* 0x0000001110117224 */ /* 0x000fc800078e0200 */
[----:B0-----:R-:W-:-:S05]  /*08d0*/  IMAD.WIDE R2, R17, 0x4, R2 ;  /* 0x0000000411027825 */ /* 0x001fca00078e0202 */
[----:B------:R-:W-:Y:S01]  /*08e0*/  STG.E desc[UR4][R2.64], R24 ;  /* 0x0000001802007986 */ /* 0x000fe2000c101904 */
[----:B------:R-:W-:Y:S05]  /*08f0*/  EXIT ;  /* 0x000000000000794d */ /* 0x000fea0003800000 */
.L_x_4:
[----:B------:R-:W-:-:S00]  /*0900*/  BRA `(.L_x_4) ;  /* 0xfffffffc00fc7947 */ /* 0x000fc0000383ffff */
[----:B------:R-:W-:-:S00]  /*0910*/  NOP ;  /* 0x0000000000007918 */ /* 0x000fc00000000000 */
        /* <DEDUP_REMOVED lines=14> */
.L_x_5:


//--------------------- .nv.shared.reserved.0     --------------------------
	.section	.nv.shared.reserved.0,"aw",@nobits
	.weak		__nv_reservedSMEM_offset_0_alias
	.size		__nv_reservedSMEM_offset_0_alias, 0, 64
	.other		__nv_reservedSMEM_offset_0_alias,@"STO_CUDA_RESERVED_SHARED STV_DEFAULT"
__nv_reservedSMEM_offset_0_alias:
	.zero		0
	.zero		64


//--------------------- .nv.constant0._ZN9myKernels5naiveEPfS0_S0_iii --------------------------
	.section	.nv.constant0._ZN9myKernels5naiveEPfS0_S0_iii,"a",@progbits
	.sectionflags	@""
	.align	4
.nv.constant0._ZN9myKernels5naiveEPfS0_S0_iii:
	.zero		932


//--------------------- SYMBOLS --------------------------

	.type		.nv.reservedSmem.offset0,@object
	.size		.nv.reservedSmem.offset0,0x4
